//
// Generated by NVIDIA NVVM Compiler
//
// Compiler Build ID: CL-36424714
// Cuda compilation tools, release 13.0, V13.0.88
// Based on NVVM 20.0.0
//

.version 9.0
.target sm_100
.address_size 64

	// .globl	_Z10matrix_addPiS_S_

.visible .entry _Z10matrix_addPiS_S_(
	.param .u64 .ptr .align 1 _Z10matrix_addPiS_S__param_0,
	.param .u64 .ptr .align 1 _Z10matrix_addPiS_S__param_1,
	.param .u64 .ptr .align 1 _Z10matrix_addPiS_S__param_2
)
{
	.reg .b32 	%r<13>;
	.reg .b64 	%rd<11>;

	ld.param.u64 	%rd1, [_Z10matrix_addPiS_S__param_0];
	ld.param.u64 	%rd2, [_Z10matrix_addPiS_S__param_1];
	ld.param.u64 	%rd3, [_Z10matrix_addPiS_S__param_2];
	cvta.to.global.u64 	%rd4, %rd3;
	cvta.to.global.u64 	%rd5, %rd2;
	cvta.to.global.u64 	%rd6, %rd1;
	mov.u32 	%r1, %ctaid.y;
	mov.u32 	%r2, %ntid.y;
	mov.u32 	%r3, %tid.y;
	mad.lo.s32 	%r4, %r1, %r2, %r3;
	mov.u32 	%r5, %ctaid.x;
	mov.u32 	%r6, %ntid.x;
	mov.u32 	%r7, %tid.x;
	mad.lo.s32 	%r8, %r5, %r6, %r7;
	mad.lo.s32 	%r9, %r4, 5, %r8;
	mul.wide.s32 	%rd7, %r9, 4;
	add.s64 	%rd8, %rd6, %rd7;
	ld.global.u32 	%r10, [%rd8];
	add.s64 	%rd9, %rd5, %rd7;
	ld.global.u32 	%r11, [%rd9];
	add.s32 	%r12, %r11, %r10;
	add.s64 	%rd10, %rd4, %rd7;
	st.global.u32 	[%rd10], %r12;
	ret;

}


// ===== COMPILED SASS (sm_100) =====

	.target	sm_100

	.elftype	@"ET_EXEC"


//--------------------- .note.nv.tkinfo           --------------------------
	.section	.note.nv.tkinfo,"",@"SHT_NOTE"
	.sectionflags	@"SHF_NOTE_NV_TKINFO"
	.tkinfo
        /*0018*/ 	.word	0x00000002
        /*0030*/ 	.string	""
        /*0030*/ 	.string	"ptxas"
        /*0030*/ 	.string	"Cuda compilation tools, release 13.0, V13.0.88"
        /*0030*/ 	.string	"Build cuda_13.0.r13.0/compiler.36424714_0"
        /*0030*/ 	.string	"-arch sm_100 -m 64 "



//--------------------- .note.nv.cuinfo           --------------------------
	.section	.note.nv.cuinfo,"",@"SHT_NOTE"
	.sectionflags	@"SHF_NOTE_NV_CUINFO"
        /*0018*/ 	.short	0x0002
        /*001a*/ 	.short	0x0064
        /*001c*/ 	.short	0x0082
	.zero		2


//--------------------- .nv.info                  --------------------------
	.section	.nv.info,"",@"SHT_CUDA_INFO"
	.align	4


	//----- nvinfo : EIATTR_REGCOUNT
	.align		4
        /*0000*/ 	.byte	0x04, 0x2f
        /*0002*/ 	.short	(.L_1 - .L_0)
	.align		4
.L_0:
        /*0004*/ 	.word	index@(_Z10matrix_addPiS_S_)
        /*0008*/ 	.word	0x0000000c


	//----- nvinfo : EIATTR_FRAME_SIZE
	.align		4
.L_1:
        /*000c*/ 	.byte	0x04, 0x11
        /*000e*/ 	.short	(.L_3 - .L_2)
	.align		4
.L_2:
        /*0010*/ 	.word	index@(_Z10matrix_addPiS_S_)
        /*0014*/ 	.word	0x00000000


	//----- nvinfo : EIATTR_MIN_STACK_SIZE
	.align		4
.L_3:
        /*0018*/ 	.byte	0x04, 0x12
        /*001a*/ 	.short	(.L_5 - .L_4)
	.align		4
.L_4:
        /*001c*/ 	.word	index@(_Z10matrix_addPiS_S_)
        /*0020*/ 	.word	0x00000000
.L_5:


//--------------------- .nv.compat                --------------------------
	.section	.nv.compat,"",@"SHT_CUDA_COMPAT_INFO"
	.align	4
        /*0000*/ 	.byte	0x02, 0x09, 0x00, 0x00, 0x02, 0x02, 0x01, 0x00, 0x02, 0x05, 0x05, 0x00, 0x03, 0x07, 0x01, 0x01
        /*0010*/ 	.byte	0x02, 0x03, 0x00, 0x00, 0x02, 0x06, 0x01, 0x00, 0x04, 0x0b, 0x08, 0x00, 0x09, 0x00, 0x00, 0x00
        /*0020*/ 	.byte	0x00, 0x00, 0x00, 0x00


//--------------------- .nv.info._Z10matrix_addPiS_S_ --------------------------
	.section	.nv.info._Z10matrix_addPiS_S_,"",@"SHT_CUDA_INFO"
	.sectionflags	@""
	.align	4


	//----- nvinfo : EIATTR_CUDA_API_VERSION
	.align		4
        /*0000*/ 	.byte	0x04, 0x37
        /*0002*/ 	.short	(.L_7 - .L_6)
.L_6:
        /*0004*/ 	.word	0x00000082


	//----- nvinfo : EIATTR_KPARAM_INFO
	.align		4
.L_7:
        /*0008*/ 	.byte	0x04, 0x17
        /*000a*/ 	.short	(.L_9 - .L_8)
.L_8:
        /*000c*/ 	.word	0x00000000
        /*0010*/ 	.short	0x0002
        /*0012*/ 	.short	0x0010
        /*0014*/ 	.byte	0x00, 0xf5, 0x21, 0x00


	//----- nvinfo : EIATTR_KPARAM_INFO
	.align		4
.L_9:
        /*0018*/ 	.byte	0x04, 0x17
        /*001a*/ 	.short	(.L_11 - .L_10)
.L_10:
        /*001c*/ 	.word	0x00000000
        /*0020*/ 	.short	0x0001
        /*0022*/ 	.short	0x0008
        /*0024*/ 	.byte	0x00, 0xf5, 0x21, 0x00


	//----- nvinfo : EIATTR_KPARAM_INFO
	.align		4
.L_11:
        /*0028*/ 	.byte	0x04, 0x17
        /*002a*/ 	.short	(.L_13 - .L_12)
.L_12:
        /*002c*/ 	.word	0x00000000
        /*0030*/ 	.short	0x0000
        /*0032*/ 	.short	0x0000
        /*0034*/ 	.byte	0x00, 0xf5, 0x21, 0x00


	//----- nvinfo : EIATTR_SPARSE_MMA_MASK
	.align		4
.L_13:
        /*0038*/ 	.byte	0x03, 0x50
        /*003a*/ 	.short	0x0000


	//----- nvinfo : EIATTR_MAXREG_COUNT
	.align		4
        /*003c*/ 	.byte	0x03, 0x1b
        /*003e*/ 	.short	0x00ff


	//----- nvinfo : EIATTR_MERCURY_ISA_VERSION
	.align		4
        /*0040*/ 	.byte	0x03, 0x5f
        /*0042*/ 	.short	0x0101


	//----- nvinfo : EIATTR_VRC_CTA_INIT_COUNT
	.align		4
        /*0044*/ 	.byte	0x02, 0x4a
	.zero		1
	.zero		1


	//----- nvinfo : EIATTR_EXIT_INSTR_OFFSETS
	.align		4
        /*0048*/ 	.byte	0x04, 0x1c
        /*004a*/ 	.short	(.L_15 - .L_14)


	//   ....[0]....
.L_14:
        /*004c*/ 	.word	0x00000150


	//----- nvinfo : EIATTR_CBANK_PARAM_SIZE
	.align		4
.L_15:
        /*0050*/ 	.byte	0x03, 0x19
        /*0052*/ 	.short	0x0018


	//----- nvinfo : EIATTR_PARAM_CBANK
	.align		4
        /*0054*/ 	.byte	0x04, 0x0a
        /*0056*/ 	.short	(.L_17 - .L_16)
	.align		4
.L_16:
        /*0058*/ 	.word	index@(.nv.constant0._Z10matrix_addPiS_S_)
        /*005c*/ 	.short	0x0380
        /*005e*/ 	.short	0x0018


	//----- nvinfo : EIATTR_SW_WAR
	.align		4
.L_17:
        /*0060*/ 	.byte	0x04, 0x36
        /*0062*/ 	.short	(.L_19 - .L_18)
.L_18:
        /*0064*/ 	.word	0x00000008
.L_19:


//--------------------- .nv.callgraph             --------------------------
	.section	.nv.callgraph,"",@"SHT_CUDA_CALLGRAPH"
	.align	4
	.sectionentsize	8
	.align		4
        /*0000*/ 	.word	0x00000000
	.align		4
        /*0004*/ 	.word	0xffffffff
	.align		4
        /*0008*/ 	.word	0x00000000
	.align		4
        /*000c*/ 	.word	0xfffffffe
	.align		4
        /*0010*/ 	.word	0x00000000
	.align		4
        /*0014*/ 	.word	0xfffffffd
	.align		4
        /*0018*/ 	.word	0x00000000
	.align		4
        /*001c*/ 	.word	0xfffffffc


//--------------------- .text._Z10matrix_addPiS_S_ --------------------------
	.section	.text._Z10matrix_addPiS_S_,"ax",@progbits
	.align	128
        .global         _Z10matrix_addPiS_S_
        .type           _Z10matrix_addPiS_S_,@function
        .size           _Z10matrix_addPiS_S_,(.L_x_1 - _Z10matrix_addPiS_S_)
        .other          _Z10matrix_addPiS_S_,@"STO_CUDA_ENTRY STV_DEFAULT"
_Z10matrix_addPiS_S_:
.text._Z10matrix_addPiS_S_:
[----:B------:R-:W-:Y:S01]  /*0000*/  LDC R1, c[0x0][0x37c] ;  /* 0x0000df00ff017b82 */ /* 0x000fe20000000800 */
[----:B------:R-:W0:Y:S07]  /*0010*/  S2R R7, SR_TID.Y ;  /* 0x0000000000077919 */ /* 0x000e2e0000002200 */
[----:B------:R-:W0:Y:S01]  /*0020*/  S2UR UR6, SR_CTAID.Y ;  /* 0x00000000000679c3 */ /* 0x000e220000002600 */
[----:B------:R-:W1:Y:S01]  /*0030*/  LDCU.64 UR4, c[0x0][0x358] ;  /* 0x00006b00ff0477ac */ /* 0x000e620008000a00 */
[----:B------:R-:W2:Y:S06]  /*0040*/  S2R R9, SR_TID.X ;  /* 0x0000000000097919 */ /* 0x000eac0000002100 */
[----:B------:R-:W0:Y:S08]  /*0050*/  LDC R0, c[0x0][0x364] ;  /* 0x0000d900ff007b82 */ /* 0x000e300000000800 */
[----:B------:R-:W2:Y:S08]  /*0060*/  S2UR UR7, SR_CTAID.X ;  /* 0x00000000000779c3 */ /* 0x000eb00000002500 */
[----:B------:R-:W2:Y:S08]  /*0070*/  LDC R6, c[0x0][0x360] ;  /* 0x0000d800ff067b82 */ /* 0x000eb00000000800 */
[----:B------:R-:W3:Y:S01]  /*0080*/  LDC.64 R2, c[0x0][0x380] ;  /* 0x0000e000ff027b82 */ /* 0x000ee20000000a00 */
[----:B0-----:R-:W-:-:S07]  /*0090*/  IMAD R0, R0, UR6, R7 ;  /* 0x0000000600007c24 */ /* 0x001fce000f8e0207 */
[----:B------:R-:W0:Y:S01]  /*00a0*/  LDC.64 R4, c[0x0][0x388] ;  /* 0x0000e200ff047b82 */ /* 0x000e220000000a00 */
[----:B--2---:R-:W-:-:S04]  /*00b0*/  IMAD R7, R6, UR7, R9 ;  /* 0x0000000706077c24 */ /* 0x004fc8000f8e0209 */
[----:B------:R-:W-:-:S03]  /*00c0*/  IMAD R9, R0, 0x5, R7 ;  /* 0x0000000500097824 */ /* 0x000fc600078e0207 */
[----:B------:R-:W2:Y:S01]  /*00d0*/  LDC.64 R6, c[0x0][0x390] ;  /* 0x0000e400ff067b82 */ /* 0x000ea20000000a00 */
[----:B---3--:R-:W-:-:S06]  /*00e0*/  IMAD.WIDE R2, R9, 0x4, R2 ;  /* 0x0000000409027825 */ /* 0x008fcc00078e0202 */
[----:B-1----:R-:W3:Y:S01]  /*00f0*/  LDG.E R2, desc[UR4][R2.64] ;  /* 0x0000000402027981 */ /* 0x002ee2000c1e1900 */
[----:B0-----:R-:W-:-:S06]  /*0100*/  IMAD.WIDE R4, R9, 0x4, R4 ;  /* 0x0000000409047825 */ /* 0x001fcc00078e0204 */
[----:B------:R-:W3:Y:S01]  /*0110*/  LDG.E R5, desc[UR4][R4.64] ;  /* 0x0000000404057981 */ /* 0x000ee2000c1e1900 */
[----:B--2---:R-:W-:Y:S01]  /*0120*/  IMAD.WIDE R6, R9, 0x4, R6 ;  /* 0x0000000409067825 */ /* 0x004fe200078e0206 */
[----:B---3--:R-:W-:-:S05]  /*0130*/  IADD3 R9, PT, PT, R2, R5, RZ ;  /* 0x0000000502097210 */ /* 0x008fca0007ffe0ff */
[----:B------:R-:W-:Y:S01]  /*0140*/  STG.E desc[UR4][R6.64], R9 ;  /* 0x0000000906007986 */ /* 0x000fe2000c101904 */
[----:B------:R-:W-:Y:S05]  /*0150*/  EXIT ;  /* 0x000000000000794d */ /* 0x000fea0003800000 */
.L_x_0:
[----:B------:R-:W-:-:S00]  /*0160*/  BRA `(.L_x_0) ;  /* 0xfffffffc00fc7947 */ /* 0x000fc0000383ffff */
[----:B------:R-:W-:-:S00]  /*0170*/  NOP ;  /* 0x0000000000007918 */ /* 0x000fc00000000000 */
        /* <DEDUP_REMOVED lines=8> */
.L_x_1:


//--------------------- .nv.shared.reserved.0     --------------------------
	.section	.nv.shared.reserved.0,"aw",@nobits
	.weak		__nv_reservedSMEM_offset_0_alias
	.size		__nv_reservedSMEM_offset_0_alias, 0, 64
	.other		__nv_reservedSMEM_offset_0_alias,@"STO_CUDA_RESERVED_SHARED STV_DEFAULT"
__nv_reservedSMEM_offset_0_alias:
	.zero		0
	.zero		64


//--------------------- .nv.constant0._Z10matrix_addPiS_S_ --------------------------
	.section	.nv.constant0._Z10matrix_addPiS_S_,"a",@progbits
	.sectionflags	@""
	.align	4
.nv.constant0._Z10matrix_addPiS_S_:
	.zero		920


//--------------------- SYMBOLS --------------------------

	.type		.nv.reservedSmem.offset0,@object
	.size		.nv.reservedSmem.offset0,0x4
